//
// Generated by NVIDIA NVVM Compiler
//
// Compiler Build ID: CL-36424714
// Cuda compilation tools, release 13.0, V13.0.88
// Based on NVVM 20.0.0
//

.version 9.0
.target sm_100
.address_size 64

	// .globl	_Z12sumofsquaresPfS_i

.visible .entry _Z12sumofsquaresPfS_i(
	.param .u64 .ptr .align 1 _Z12sumofsquaresPfS_i_param_0,
	.param .u64 .ptr .align 1 _Z12sumofsquaresPfS_i_param_1,
	.param .u32 _Z12sumofsquaresPfS_i_param_2
)
{
	.reg .pred 	%p<10>;
	.reg .b32 	%r<23>;
	.reg .b32 	%f<83>;
	.reg .b64 	%rd<18>;

	ld.param.u64 	%rd8, [_Z12sumofsquaresPfS_i_param_0];
	ld.param.u64 	%rd9, [_Z12sumofsquaresPfS_i_param_1];
	ld.param.u32 	%r16, [_Z12sumofsquaresPfS_i_param_2];
	cvta.to.global.u64 	%rd1, %rd9;
	setp.lt.s32 	%p1, %r16, 1;
	mov.f32 	%f82, 0f00000000;
	@%p1 bra 	$L__BB0_13;
	and.b32  	%r1, %r16, 15;
	setp.lt.u32 	%p2, %r16, 16;
	mov.f32 	%f82, 0f00000000;
	mov.b32 	%r20, 0;
	@%p2 bra 	$L__BB0_4;
	and.b32  	%r20, %r16, 2147483632;
	neg.s32 	%r18, %r20;
	add.s64 	%rd16, %rd1, 32;
	mov.f32 	%f82, 0f00000000;
$L__BB0_3:
	.pragma "nounroll";
	ld.global.f32 	%f18, [%rd16+-32];
	fma.rn.f32 	%f19, %f18, %f18, %f82;
	ld.global.f32 	%f20, [%rd16+-28];
	fma.rn.f32 	%f21, %f20, %f20, %f19;
	ld.global.f32 	%f22, [%rd16+-24];
	fma.rn.f32 	%f23, %f22, %f22, %f21;
	ld.global.f32 	%f24, [%rd16+-20];
	fma.rn.f32 	%f25, %f24, %f24, %f23;
	ld.global.f32 	%f26, [%rd16+-16];
	fma.rn.f32 	%f27, %f26, %f26, %f25;
	ld.global.f32 	%f28, [%rd16+-12];
	fma.rn.f32 	%f29, %f28, %f28, %f27;
	ld.global.f32 	%f30, [%rd16+-8];
	fma.rn.f32 	%f31, %f30, %f30, %f29;
	ld.global.f32 	%f32, [%rd16+-4];
	fma.rn.f32 	%f33, %f32, %f32, %f31;
	ld.global.f32 	%f34, [%rd16];
	fma.rn.f32 	%f35, %f34, %f34, %f33;
	ld.global.f32 	%f36, [%rd16+4];
	fma.rn.f32 	%f37, %f36, %f36, %f35;
	ld.global.f32 	%f38, [%rd16+8];
	fma.rn.f32 	%f39, %f38, %f38, %f37;
	ld.global.f32 	%f40, [%rd16+12];
	fma.rn.f32 	%f41, %f40, %f40, %f39;
	ld.global.f32 	%f42, [%rd16+16];
	fma.rn.f32 	%f43, %f42, %f42, %f41;
	ld.global.f32 	%f44, [%rd16+20];
	fma.rn.f32 	%f45, %f44, %f44, %f43;
	ld.global.f32 	%f46, [%rd16+24];
	fma.rn.f32 	%f47, %f46, %f46, %f45;
	ld.global.f32 	%f48, [%rd16+28];
	fma.rn.f32 	%f82, %f48, %f48, %f47;
	add.s32 	%r18, %r18, 16;
	add.s64 	%rd16, %rd16, 64;
	setp.ne.s32 	%p3, %r18, 0;
	@%p3 bra 	$L__BB0_3;
$L__BB0_4:
	setp.eq.s32 	%p4, %r1, 0;
	@%p4 bra 	$L__BB0_13;
	and.b32  	%r7, %r16, 7;
	setp.lt.u32 	%p5, %r1, 8;
	@%p5 bra 	$L__BB0_7;
	mul.wide.u32 	%rd10, %r20, 4;
	add.s64 	%rd11, %rd1, %rd10;
	ld.global.f32 	%f50, [%rd11];
	fma.rn.f32 	%f51, %f50, %f50, %f82;
	ld.global.f32 	%f52, [%rd11+4];
	fma.rn.f32 	%f53, %f52, %f52, %f51;
	ld.global.f32 	%f54, [%rd11+8];
	fma.rn.f32 	%f55, %f54, %f54, %f53;
	ld.global.f32 	%f56, [%rd11+12];
	fma.rn.f32 	%f57, %f56, %f56, %f55;
	ld.global.f32 	%f58, [%rd11+16];
	fma.rn.f32 	%f59, %f58, %f58, %f57;
	ld.global.f32 	%f60, [%rd11+20];
	fma.rn.f32 	%f61, %f60, %f60, %f59;
	ld.global.f32 	%f62, [%rd11+24];
	fma.rn.f32 	%f63, %f62, %f62, %f61;
	ld.global.f32 	%f64, [%rd11+28];
	fma.rn.f32 	%f82, %f64, %f64, %f63;
	add.s32 	%r20, %r20, 8;
$L__BB0_7:
	setp.eq.s32 	%p6, %r7, 0;
	@%p6 bra 	$L__BB0_13;
	and.b32  	%r10, %r16, 3;
	setp.lt.u32 	%p7, %r7, 4;
	@%p7 bra 	$L__BB0_10;
	mul.wide.u32 	%rd12, %r20, 4;
	add.s64 	%rd13, %rd1, %rd12;
	ld.global.f32 	%f66, [%rd13];
	fma.rn.f32 	%f67, %f66, %f66, %f82;
	ld.global.f32 	%f68, [%rd13+4];
	fma.rn.f32 	%f69, %f68, %f68, %f67;
	ld.global.f32 	%f70, [%rd13+8];
	fma.rn.f32 	%f71, %f70, %f70, %f69;
	ld.global.f32 	%f72, [%rd13+12];
	fma.rn.f32 	%f82, %f72, %f72, %f71;
	add.s32 	%r20, %r20, 4;
$L__BB0_10:
	setp.eq.s32 	%p8, %r10, 0;
	@%p8 bra 	$L__BB0_13;
	mul.wide.u32 	%rd14, %r20, 4;
	add.s64 	%rd17, %rd1, %rd14;
	neg.s32 	%r22, %r10;
$L__BB0_12:
	.pragma "nounroll";
	ld.global.f32 	%f73, [%rd17];
	fma.rn.f32 	%f82, %f73, %f73, %f82;
	add.s64 	%rd17, %rd17, 4;
	add.s32 	%r22, %r22, 1;
	setp.ne.s32 	%p9, %r22, 0;
	@%p9 bra 	$L__BB0_12;
$L__BB0_13:
	cvta.to.global.u64 	%rd15, %rd8;
	st.global.f32 	[%rd15], %f82;
	ret;

}


// ===== COMPILED SASS (sm_100) =====

	.target	sm_100

	.elftype	@"ET_EXEC"


//--------------------- .note.nv.tkinfo           --------------------------
	.section	.note.nv.tkinfo,"",@"SHT_NOTE"
	.sectionflags	@"SHF_NOTE_NV_TKINFO"
	.tkinfo
        /*0018*/ 	.word	0x00000002
        /*0030*/ 	.string	""
        /*0030*/ 	.string	"ptxas"
        /*0030*/ 	.string	"Cuda compilation tools, release 13.0, V13.0.88"
        /*0030*/ 	.string	"Build cuda_13.0.r13.0/compiler.36424714_0"
        /*0030*/ 	.string	"-arch sm_100 -m 64 "



//--------------------- .note.nv.cuinfo           --------------------------
	.section	.note.nv.cuinfo,"",@"SHT_NOTE"
	.sectionflags	@"SHF_NOTE_NV_CUINFO"
        /*0018*/ 	.short	0x0002
        /*001a*/ 	.short	0x0064
        /*001c*/ 	.short	0x0082
	.zero		2


//--------------------- .nv.info                  --------------------------
	.section	.nv.info,"",@"SHT_CUDA_INFO"
	.align	4


	//----- nvinfo : EIATTR_REGCOUNT
	.align		4
        /*0000*/ 	.byte	0x04, 0x2f
        /*0002*/ 	.short	(.L_1 - .L_0)
	.align		4
.L_0:
        /*0004*/ 	.word	index@(_Z12sumofsquaresPfS_i)
        /*0008*/ 	.word	0x00000020


	//----- nvinfo : EIATTR_FRAME_SIZE
	.align		4
.L_1:
        /*000c*/ 	.byte	0x04, 0x11
        /*000e*/ 	.short	(.L_3 - .L_2)
	.align		4
.L_2:
        /*0010*/ 	.word	index@(_Z12sumofsquaresPfS_i)
        /*0014*/ 	.word	0x00000000


	//----- nvinfo : EIATTR_MIN_STACK_SIZE
	.align		4
.L_3:
        /*0018*/ 	.byte	0x04, 0x12
        /*001a*/ 	.short	(.L_5 - .L_4)
	.align		4
.L_4:
        /*001c*/ 	.word	index@(_Z12sumofsquaresPfS_i)
        /*0020*/ 	.word	0x00000000
.L_5:


//--------------------- .nv.compat                --------------------------
	.section	.nv.compat,"",@"SHT_CUDA_COMPAT_INFO"
	.align	4
        /*0000*/ 	.byte	0x02, 0x09, 0x00, 0x00, 0x02, 0x02, 0x01, 0x00, 0x02, 0x05, 0x05, 0x00, 0x03, 0x07, 0x01, 0x01
        /*0010*/ 	.byte	0x02, 0x03, 0x00, 0x00, 0x02, 0x06, 0x01, 0x00, 0x04, 0x0b, 0x08, 0x00, 0x09, 0x00, 0x00, 0x00
        /*0020*/ 	.byte	0x00, 0x00, 0x00, 0x00


//--------------------- .nv.info._Z12sumofsquaresPfS_i --------------------------
	.section	.nv.info._Z12sumofsquaresPfS_i,"",@"SHT_CUDA_INFO"
	.sectionflags	@""
	.align	4


	//----- nvinfo : EIATTR_CUDA_API_VERSION
	.align		4
        /*0000*/ 	.byte	0x04, 0x37
        /*0002*/ 	.short	(.L_7 - .L_6)
.L_6:
        /*0004*/ 	.word	0x00000082


	//----- nvinfo : EIATTR_KPARAM_INFO
	.align		4
.L_7:
        /*0008*/ 	.byte	0x04, 0x17
        /*000a*/ 	.short	(.L_9 - .L_8)
.L_8:
        /*000c*/ 	.word	0x00000000
        /*0010*/ 	.short	0x0002
        /*0012*/ 	.short	0x0010
        /*0014*/ 	.byte	0x00, 0xf0, 0x11, 0x00


	//----- nvinfo : EIATTR_KPARAM_INFO
	.align		4
.L_9:
        /*0018*/ 	.byte	0x04, 0x17
        /*001a*/ 	.short	(.L_11 - .L_10)
.L_10:
        /*001c*/ 	.word	0x00000000
        /*0020*/ 	.short	0x0001
        /*0022*/ 	.short	0x0008
        /*0024*/ 	.byte	0x00, 0xf5, 0x21, 0x00


	//----- nvinfo : EIATTR_KPARAM_INFO
	.align		4
.L_11:
        /*0028*/ 	.byte	0x04, 0x17
        /*002a*/ 	.short	(.L_13 - .L_12)
.L_12:
        /*002c*/ 	.word	0x00000000
        /*0030*/ 	.short	0x0000
        /*0032*/ 	.short	0x0000
        /*0034*/ 	.byte	0x00, 0xf5, 0x21, 0x00


	//----- nvinfo : EIATTR_SPARSE_MMA_MASK
	.align		4
.L_13:
        /*0038*/ 	.byte	0x03, 0x50
        /*003a*/ 	.short	0x0000


	//----- nvinfo : EIATTR_MAXREG_COUNT
	.align		4
        /*003c*/ 	.byte	0x03, 0x1b
        /*003e*/ 	.short	0x00ff


	//----- nvinfo : EIATTR_MERCURY_ISA_VERSION
	.align		4
        /*0040*/ 	.byte	0x03, 0x5f
        /*0042*/ 	.short	0x0101


	//----- nvinfo : EIATTR_VRC_CTA_INIT_COUNT
	.align		4
        /*0044*/ 	.byte	0x02, 0x4a
	.zero		1
	.zero		1


	//----- nvinfo : EIATTR_EXIT_INSTR_OFFSETS
	.align		4
        /*0048*/ 	.byte	0x04, 0x1c
        /*004a*/ 	.short	(.L_15 - .L_14)


	//   ....[0]....
.L_14:
        /*004c*/ 	.word	0x00000710


	//----- nvinfo : EIATTR_CBANK_PARAM_SIZE
	.align		4
.L_15:
        /*0050*/ 	.byte	0x03, 0x19
        /*0052*/ 	.short	0x0014


	//----- nvinfo : EIATTR_PARAM_CBANK
	.align		4
        /*0054*/ 	.byte	0x04, 0x0a
        /*0056*/ 	.short	(.L_17 - .L_16)
	.align		4
.L_16:
        /*0058*/ 	.word	index@(.nv.constant0._Z12sumofsquaresPfS_i)
        /*005c*/ 	.short	0x0380
        /*005e*/ 	.short	0x0014


	//----- nvinfo : EIATTR_SW_WAR
	.align		4
.L_17:
        /*0060*/ 	.byte	0x04, 0x36
        /*0062*/ 	.short	(.L_19 - .L_18)
.L_18:
        /*0064*/ 	.word	0x00000008
.L_19:


//--------------------- .nv.callgraph             --------------------------
	.section	.nv.callgraph,"",@"SHT_CUDA_CALLGRAPH"
	.align	4
	.sectionentsize	8
	.align		4
        /*0000*/ 	.word	0x00000000
	.align		4
        /*0004*/ 	.word	0xffffffff
	.align		4
        /*0008*/ 	.word	0x00000000
	.align		4
        /*000c*/ 	.word	0xfffffffe
	.align		4
        /*0010*/ 	.word	0x00000000
	.align		4
        /*0014*/ 	.word	0xfffffffd
	.align		4
        /*0018*/ 	.word	0x00000000
	.align		4
        /*001c*/ 	.word	0xfffffffc


//--------------------- .text._Z12sumofsquaresPfS_i --------------------------
	.section	.text._Z12sumofsquaresPfS_i,"ax",@progbits
	.align	128
        .global         _Z12sumofsquaresPfS_i
        .type           _Z12sumofsquaresPfS_i,@function
        .size           _Z12sumofsquaresPfS_i,(.L_x_7 - _Z12sumofsquaresPfS_i)
        .other          _Z12sumofsquaresPfS_i,@"STO_CUDA_ENTRY STV_DEFAULT"
_Z12sumofsquaresPfS_i:
.text._Z12sumofsquaresPfS_i:
[----:B------:R-:W-:Y:S01]  /*0000*/  LDC R1, c[0x0][0x37c] ;  /* 0x0000df00ff017b82 */ /* 0x000fe20000000800 */
[----:B------:R-:W0:Y:S01]  /*0010*/  LDCU UR6, c[0x0][0x390] ;  /* 0x00007200ff0677ac */ /* 0x000e220008000800 */
[----:B------:R-:W-:Y:S01]  /*0020*/  HFMA2 R0, -RZ, RZ, 0, 0 ;  /* 0x00000000ff007431 */ /* 0x000fe200000001ff */
[----:B------:R-:W1:Y:S01]  /*0030*/  LDCU.64 UR10, c[0x0][0x358] ;  /* 0x00006b00ff0a77ac */ /* 0x000e620008000a00 */
[----:B0-----:R-:W-:-:S09]  /*0040*/  UISETP.GE.AND UP0, UPT, UR6, 0x1, UPT ;  /* 0x000000010600788c */ /* 0x001fd2000bf06270 */
[----:B-1----:R-:W-:Y:S05]  /*0050*/  BRA.U !UP0, `(.L_x_0) ;  /* 0x0000000508a47547 */ /* 0x002fea000b800000 */
[----:B------:R-:W-:Y:S01]  /*0060*/  UISETP.GE.U32.AND UP1, UPT, UR6, 0x10, UPT ;  /* 0x000000100600788c */ /* 0x000fe2000bf26070 */
[----:B------:R-:W-:Y:S01]  /*0070*/  MOV R0, RZ ;  /* 0x000000ff00007202 */ /* 0x000fe20000000f00 */
[----:B------:R-:W-:Y:S01]  /*0080*/  ULOP3.LUT UR7, UR6, 0xf, URZ, 0xc0, !UPT ;  /* 0x0000000f06077892 */ /* 0x000fe2000f8ec0ff */
[----:B------:R-:W-:-:S03]  /*0090*/  MOV R4, RZ ;  /* 0x000000ff00047202 */ /* 0x000fc60000000f00 */
[----:B------:R-:W-:-:S03]  /*00a0*/  UISETP.NE.AND UP0, UPT, UR7, URZ, UPT ;  /* 0x000000ff0700728c */ /* 0x000fc6000bf05270 */
[----:B------:R-:W-:Y:S08]  /*00b0*/  BRA.U !UP1, `(.L_x_1) ;  /* 0x0000000109b87547 */ /* 0x000ff0000b800000 */
[----:B------:R-:W0:Y:S01]  /*00c0*/  LDCU.64 UR4, c[0x0][0x388] ;  /* 0x00007100ff0477ac */ /* 0x000e220008000a00 */
[----:B------:R-:W-:Y:S01]  /*00d0*/  MOV R0, RZ ;  /* 0x000000ff00007202 */ /* 0x000fe20000000f00 */
[----:B------:R-:W-:-:S04]  /*00e0*/  ULOP3.LUT UR8, UR6, 0x7ffffff0, URZ, 0xc0, !UPT ;  /* 0x7ffffff006087892 */ /* 0x000fc8000f8ec0ff */
[----:B------:R-:W-:Y:S02]  /*00f0*/  UIADD3 UR9, UPT, UPT, -UR8, URZ, URZ ;  /* 0x000000ff08097290 */ /* 0x000fe4000fffe1ff */
[----:B------:R-:W-:Y:S01]  /*0100*/  MOV R4, UR8 ;  /* 0x0000000800047c02 */ /* 0x000fe20008000f00 */
[----:B0-----:R-:W-:-:S04]  /*0110*/  UIADD3 UR4, UP1, UPT, UR4, 0x20, URZ ;  /* 0x0000002004047890 */ /* 0x001fc8000ff3e0ff */
[----:B------:R-:W-:Y:S02]  /*0120*/  UIADD3.X UR5, UPT, UPT, URZ, UR5, URZ, UP1, !UPT ;  /* 0x00000005ff057290 */ /* 0x000fe40008ffe4ff */
[----:B------:R-:W-:-:S04]  /*0130*/  MOV R2, UR4 ;  /* 0x0000000400027c02 */ /* 0x000fc80008000f00 */
[----:B------:R-:W-:-:S07]  /*0140*/  MOV R3, UR5 ;  /* 0x0000000500037c02 */ /* 0x000fce0008000f00 */
.L_x_2:
[----:B------:R-:W2:Y:S04]  /*0150*/  LDG.E R11, desc[UR10][R2.64+-0x20] ;  /* 0xffffe00a020b7981 */ /* 0x000ea8000c1e1900 */
[----:B------:R-:W3:Y:S04]  /*0160*/  LDG.E R13, desc[UR10][R2.64+-0x1c] ;  /* 0xffffe40a020d7981 */ /* 0x000ee8000c1e1900 */
[----:B------:R-:W4:Y:S04]  /*0170*/  LDG.E R15, desc[UR10][R2.64+-0x18] ;  /* 0xffffe80a020f7981 */ /* 0x000f28000c1e1900 */
[----:B------:R-:W5:Y:S04]  /*0180*/  LDG.E R17, desc[UR10][R2.64+-0x14] ;  /* 0xffffec0a02117981 */ /* 0x000f68000c1e1900 */
        /* <DEDUP_REMOVED lines=11> */
[----:B------:R0:W5:Y:S01]  /*0240*/  LDG.E R6, desc[UR10][R2.64+0x1c] ;  /* 0x00001c0a02067981 */ /* 0x000162000c1e1900 */
[----:B------:R-:W-:-:S04]  /*0250*/  UIADD3 UR9, UPT, UPT, UR9, 0x10, URZ ;  /* 0x0000001009097890 */ /* 0x000fc8000fffe0ff */
[----:B------:R-:W-:Y:S01]  /*0260*/  UISETP.NE.AND UP1, UPT, UR9, URZ, UPT ;  /* 0x000000ff0900728c */ /* 0x000fe2000bf25270 */
[----:B0-----:R-:W-:-:S04]  /*0270*/  IADD3 R2, P0, PT, R2, 0x40, RZ ;  /* 0x0000004002027810 */ /* 0x001fc80007f1e0ff */
[----:B------:R-:W-:Y:S01]  /*0280*/  IADD3.X R3, PT, PT, RZ, R3, RZ, P0, !PT ;  /* 0x00000003ff037210 */ /* 0x000fe200007fe4ff */
[----:B--2---:R-:W-:-:S04]  /*0290*/  FFMA R0, R11, R11, R0 ;  /* 0x0000000b0b007223 */ /* 0x004fc80000000000 */
[----:B---3--:R-:W-:-:S04]  /*02a0*/  FFMA R0, R13, R13, R0 ;  /* 0x0000000d0d007223 */ /* 0x008fc80000000000 */
[----:B----4-:R-:W-:-:S04]  /*02b0*/  FFMA R0, R15, R15, R0 ;  /* 0x0000000f0f007223 */ /* 0x010fc80000000000 */
[----:B-----5:R-:W-:-:S04]  /*02c0*/  FFMA R0, R17, R17, R0 ;  /* 0x0000001111007223 */ /* 0x020fc80000000000 */
[----:B------:R-:W-:-:S04]  /*02d0*/  FFMA R0, R19, R19, R0 ;  /* 0x0000001313007223 */ /* 0x000fc80000000000 */
        /* <DEDUP_REMOVED lines=10> */
[----:B------:R-:W-:Y:S01]  /*0380*/  FFMA R0, R6, R6, R5 ;  /* 0x0000000606007223 */ /* 0x000fe20000000005 */
[----:B------:R-:W-:Y:S06]  /*0390*/  BRA.U UP1, `(.L_x_2) ;  /* 0xfffffffd016c7547 */ /* 0x000fec000b83ffff */
.L_x_1:
[----:B------:R-:W-:Y:S05]  /*03a0*/  BRA.U !UP0, `(.L_x_0) ;  /* 0x0000000108d07547 */ /* 0x000fea000b800000 */
[----:B------:R-:W-:Y:S02]  /*03b0*/  UISETP.GE.U32.AND UP0, UPT, UR7, 0x8, UPT ;  /* 0x000000080700788c */ /* 0x000fe4000bf06070 */
[----:B------:R-:W-:-:S04]  /*03c0*/  ULOP3.LUT UR5, UR6, 0x7, URZ, 0xc0, !UPT ;  /* 0x0000000706057892 */ /* 0x000fc8000f8ec0ff */
[----:B------:R-:W-:-:S03]  /*03d0*/  UISETP.NE.AND UP1, UPT, UR5, URZ, UPT ;  /* 0x000000ff0500728c */ /* 0x000fc6000bf25270 */
[----:B------:R-:W-:Y:S08]  /*03e0*/  BRA.U !UP0, `(.L_x_3) ;  /* 0x00000001084c7547 */ /* 0x000ff0000b800000 */
[----:B------:R-:W0:Y:S02]  /*03f0*/  LDC.64 R2, c[0x0][0x388] ;  /* 0x0000e200ff027b82 */ /* 0x000e240000000a00 */
[----:B0-----:R-:W-:-:S05]  /*0400*/  IMAD.WIDE.U32 R2, R4, 0x4, R2 ;  /* 0x0000000404027825 */ /* 0x001fca00078e0002 */
[----:B------:R-:W2:Y:S04]  /*0410*/  LDG.E R5, desc[UR10][R2.64] ;  /* 0x0000000a02057981 */ /* 0x000ea8000c1e1900 */
[----:B------:R-:W3:Y:S04]  /*0420*/  LDG.E R7, desc[UR10][R2.64+0x4] ;  /* 0x0000040a02077981 */ /* 0x000ee8000c1e1900 */
[----:B------:R-:W4:Y:S04]  /*0430*/  LDG.E R9, desc[UR10][R2.64+0x8] ;  /* 0x0000080a02097981 */ /* 0x000f28000c1e1900 */
[----:B------:R-:W5:Y:S04]  /*0440*/  LDG.E R11, desc[UR10][R2.64+0xc] ;  /* 0x00000c0a020b7981 */ /* 0x000f68000c1e1900 */
[----:B------:R-:W5:Y:S04]  /*0450*/  LDG.E R13, desc[UR10][R2.64+0x10] ;  /* 0x0000100a020d7981 */ /* 0x000f68000c1e1900 */
[----:B------:R-:W5:Y:S04]  /*0460*/  LDG.E R15, desc[UR10][R2.64+0x14] ;  /* 0x0000140a020f7981 */ /* 0x000f68000c1e1900 */
[----:B------:R-:W5:Y:S04]  /*0470*/  LDG.E R17, desc[UR10][R2.64+0x18] ;  /* 0x0000180a02117981 */ /* 0x000f68000c1e1900 */
[----:B------:R-:W5:Y:S01]  /*0480*/  LDG.E R19, desc[UR10][R2.64+0x1c] ;  /* 0x00001c0a02137981 */ /* 0x000f62000c1e1900 */
[----:B------:R-:W-:Y:S01]  /*0490*/  IADD3 R4, PT, PT, R4, 0x8, RZ ;  /* 0x0000000804047810 */ /* 0x000fe20007ffe0ff */
[----:B--2---:R-:W-:-:S04]  /*04a0*/  FFMA R0, R5, R5, R0 ;  /* 0x0000000505007223 */ /* 0x004fc80000000000 */
[----:B---3--:R-:W-:-:S04]  /*04b0*/  FFMA R0, R7, R7, R0 ;  /* 0x0000000707007223 */ /* 0x008fc80000000000 */
[----:B----4-:R-:W-:-:S04]  /*04c0*/  FFMA R0, R9, R9, R0 ;  /* 0x0000000909007223 */ /* 0x010fc80000000000 */
[----:B-----5:R-:W-:-:S04]  /*04d0*/  FFMA R0, R11, R11, R0 ;  /* 0x0000000b0b007223 */ /* 0x020fc80000000000 */
[----:B------:R-:W-:-:S04]  /*04e0*/  FFMA R0, R13, R13, R0 ;  /* 0x0000000d0d007223 */ /* 0x000fc80000000000 */
[----:B------:R-:W-:-:S04]  /*04f0*/  FFMA R0, R15, R15, R0 ;  /* 0x0000000f0f007223 */ /* 0x000fc80000000000 */
[----:B------:R-:W-:-:S04]  /*0500*/  FFMA R0, R17, R17, R0 ;  /* 0x0000001111007223 */ /* 0x000fc80000000000 */
[----:B------:R-:W-:-:S07]  /*0510*/  FFMA R0, R19, R19, R0 ;  /* 0x0000001313007223 */ /* 0x000fce0000000000 */
.L_x_3:
        /* <DEDUP_REMOVED lines=10> */
[----:B------:R-:W5:Y:S01]  /*05c0*/  LDG.E R11, desc[UR10][R2.64+0xc] ;  /* 0x00000c0a020b7981 */ /* 0x000f62000c1e1900 */
[----:B------:R-:W-:Y:S01]  /*05d0*/  IADD3 R4, PT, PT, R4, 0x4, RZ ;  /* 0x0000000404047810 */ /* 0x000fe20007ffe0ff */
[----:B--2---:R-:W-:-:S04]  /*05e0*/  FFMA R0, R5, R5, R0 ;  /* 0x0000000505007223 */ /* 0x004fc80000000000 */
[----:B---3--:R-:W-:-:S04]  /*05f0*/  FFMA R0, R7, R7, R0 ;  /* 0x0000000707007223 */ /* 0x008fc80000000000 */
[----:B----4-:R-:W-:-:S04]  /*0600*/  FFMA R0, R9, R9, R0 ;  /* 0x0000000909007223 */ /* 0x010fc80000000000 */
[----:B-----5:R-:W-:-:S07]  /*0610*/  FFMA R0, R11, R11, R0 ;  /* 0x0000000b0b007223 */ /* 0x020fce0000000000 */
.L_x_4:
[----:B------:R-:W-:Y:S05]  /*0620*/  BRA.U !UP1, `(.L_x_0) ;  /* 0x0000000109307547 */ /* 0x000fea000b800000 */
[----:B------:R-:W0:Y:S01]  /*0630*/  LDC.64 R2, c[0x0][0x388] ;  /* 0x0000e200ff027b82 */ /* 0x000e220000000a00 */
[----:B------:R-:W-:Y:S01]  /*0640*/  UIADD3 UR4, UPT, UPT, -UR4, URZ, URZ ;  /* 0x000000ff04047290 */ /* 0x000fe2000fffe1ff */
[----:B0-----:R-:W-:-:S11]  /*0650*/  IMAD.WIDE.U32 R4, R4, 0x4, R2 ;  /* 0x0000000404047825 */ /* 0x001fd600078e0002 */
.L_x_5:
[----:B------:R-:W-:Y:S02]  /*0660*/  MOV R3, R5 ;  /* 0x0000000500037202 */ /* 0x000fe40000000f00 */
[----:B------:R-:W-:-:S05]  /*0670*/  MOV R2, R4 ;  /* 0x0000000400027202 */ /* 0x000fca0000000f00 */
[----:B------:R-:W2:Y:S01]  /*0680*/  LDG.E R3, desc[UR10][R2.64] ;  /* 0x0000000a02037981 */ /* 0x000ea2000c1e1900 */
[----:B------:R-:W-:Y:S01]  /*0690*/  UIADD3 UR4, UPT, UPT, UR4, 0x1, URZ ;  /* 0x0000000104047890 */ /* 0x000fe2000fffe0ff */
[----:B------:R-:W-:-:S03]  /*06a0*/  IADD3 R4, P0, PT, R4, 0x4, RZ ;  /* 0x0000000404047810 */ /* 0x000fc60007f1e0ff */
[----:B------:R-:W-:Y:S01]  /*06b0*/  UISETP.NE.AND UP0, UPT, UR4, URZ, UPT ;  /* 0x000000ff0400728c */ /* 0x000fe2000bf05270 */
[----:B------:R-:W-:Y:S01]  /*06c0*/  IADD3.X R5, PT, PT, RZ, R5, RZ, P0, !PT ;  /* 0x00000005ff057210 */ /* 0x000fe200007fe4ff */
[----:B--2---:R-:W-:-:S07]  /*06d0*/  FFMA R0, R3, R3, R0 ;  /* 0x0000000303007223 */ /* 0x004fce0000000000 */
[----:B------:R-:W-:Y:S05]  /*06e0*/  BRA.U UP0, `(.L_x_5) ;  /* 0xfffffffd00dc7547 */ /* 0x000fea000b83ffff */
.L_x_0:
[----:B------:R-:W0:Y:S02]  /*06f0*/  LDC.64 R2, c[0x0][0x380] ;  /* 0x0000e000ff027b82 */ /* 0x000e240000000a00 */
[----:B0-----:R-:W-:Y:S01]  /*0700*/  STG.E desc[UR10][R2.64], R0 ;  /* 0x0000000002007986 */ /* 0x001fe2000c10190a */
[----:B------:R-:W-:Y:S05]  /*0710*/  EXIT ;  /* 0x000000000000794d */ /* 0x000fea0003800000 */
.L_x_6:
[----:B------:R-:W-:-:S00]  /*0720*/  BRA `(.L_x_6) ;  /* 0xfffffffc00fc7947 */ /* 0x000fc0000383ffff */
[----:B------:R-:W-:-:S00]  /*0730*/  NOP ;  /* 0x0000000000007918 */ /* 0x000fc00000000000 */
        /* <DEDUP_REMOVED lines=12> */
.L_x_7:


//--------------------- .nv.shared.reserved.0     --------------------------
	.section	.nv.shared.reserved.0,"aw",@nobits
	.weak		__nv_reservedSMEM_offset_0_alias
	.size		__nv_reservedSMEM_offset_0_alias, 0, 64
	.other		__nv_reservedSMEM_offset_0_alias,@"STO_CUDA_RESERVED_SHARED STV_DEFAULT"
__nv_reservedSMEM_offset_0_alias:
	.zero		0
	.zero		64


//--------------------- .nv.constant0._Z12sumofsquaresPfS_i --------------------------
	.section	.nv.constant0._Z12sumofsquaresPfS_i,"a",@progbits
	.sectionflags	@""
	.align	4
.nv.constant0._Z12sumofsquaresPfS_i:
	.zero		916


//--------------------- SYMBOLS --------------------------

	.type		.nv.reservedSmem.offset0,@object
	.size		.nv.reservedSmem.offset0,0x4
